//
// Generated by NVIDIA NVVM Compiler
//
// Compiler Build ID: CL-36424714
// Cuda compilation tools, release 13.0, V13.0.88
// Based on NVVM 20.0.0
//

.version 9.0
.target sm_100
.address_size 64

	// .globl	_Z33awkward_listarray_compact_offsetsIiiEvPT0_PKT_S4_lll
.extern .func __assertfail
(
	.param .b64 __assertfail_param_0,
	.param .b64 __assertfail_param_1,
	.param .b32 __assertfail_param_2,
	.param .b64 __assertfail_param_3,
	.param .b64 __assertfail_param_4
)
;
.global .align 1 .b8 __unnamed_1[129] = {118, 111, 105, 100, 32, 97, 119, 107, 119, 97, 114, 100, 95, 108, 105, 115, 116, 97, 114, 114, 97, 121, 95, 99, 111, 109, 112, 97, 99, 116, 95, 111, 102, 102, 115, 101, 116, 115, 40, 84, 32, 42, 44, 32, 99, 111, 110, 115, 116, 32, 67, 32, 42, 44, 32, 99, 111, 110, 115, 116, 32, 67, 32, 42, 44, 32, 115, 105, 103, 110, 101, 100, 32, 108, 111, 110, 103, 44, 32, 115, 105, 103, 110, 101, 100, 32, 108, 111, 110, 103, 44, 32, 115, 105, 103, 110, 101, 100, 32, 108, 111, 110, 103, 41, 32, 91, 119, 105, 116, 104, 32, 67, 32, 61, 32, 105, 110, 116, 59, 32, 84, 32, 61, 32, 105, 110, 116, 93};
.global .align 1 .b8 $str[13] = {115, 116, 97, 114, 116, 32, 60, 32, 115, 116, 111, 112};
.global .align 1 .b8 $str$1[27] = {47, 116, 109, 112, 47, 115, 97, 115, 115, 95, 99, 117, 95, 57, 54, 108, 54, 53, 115, 53, 103, 47, 107, 46, 99, 117};

.visible .entry _Z33awkward_listarray_compact_offsetsIiiEvPT0_PKT_S4_lll(
	.param .u64 .ptr .align 1 _Z33awkward_listarray_compact_offsetsIiiEvPT0_PKT_S4_lll_param_0,
	.param .u64 .ptr .align 1 _Z33awkward_listarray_compact_offsetsIiiEvPT0_PKT_S4_lll_param_1,
	.param .u64 .ptr .align 1 _Z33awkward_listarray_compact_offsetsIiiEvPT0_PKT_S4_lll_param_2,
	.param .u64 _Z33awkward_listarray_compact_offsetsIiiEvPT0_PKT_S4_lll_param_3,
	.param .u64 _Z33awkward_listarray_compact_offsetsIiiEvPT0_PKT_S4_lll_param_4,
	.param .u64 _Z33awkward_listarray_compact_offsetsIiiEvPT0_PKT_S4_lll_param_5
)
{
	.reg .pred 	%p<16>;
	.reg .b32 	%r<51>;
	.reg .b64 	%rd<57>;

	ld.param.u64 	%rd16, [_Z33awkward_listarray_compact_offsetsIiiEvPT0_PKT_S4_lll_param_0];
	ld.param.u64 	%rd11, [_Z33awkward_listarray_compact_offsetsIiiEvPT0_PKT_S4_lll_param_1];
	ld.param.u64 	%rd12, [_Z33awkward_listarray_compact_offsetsIiiEvPT0_PKT_S4_lll_param_2];
	ld.param.u64 	%rd13, [_Z33awkward_listarray_compact_offsetsIiiEvPT0_PKT_S4_lll_param_3];
	ld.param.u64 	%rd14, [_Z33awkward_listarray_compact_offsetsIiiEvPT0_PKT_S4_lll_param_4];
	ld.param.u64 	%rd15, [_Z33awkward_listarray_compact_offsetsIiiEvPT0_PKT_S4_lll_param_5];
	cvta.to.global.u64 	%rd1, %rd16;
	mov.b32 	%r23, 0;
	st.global.u32 	[%rd1], %r23;
	mov.u32 	%r1, %tid.x;
	mov.u32 	%r24, %ctaid.x;
	mov.u32 	%r25, %ntid.x;
	mul.lo.s32 	%r2, %r24, %r25;
	add.s32 	%r3, %r2, %r1;
	setp.lt.s64 	%p1, %rd15, 1;
	@%p1 bra 	$L__BB0_27;
	cvta.to.global.u64 	%rd17, %rd11;
	cvta.to.global.u64 	%rd18, %rd12;
	cvt.u64.u32 	%rd19, %r3;
	add.s64 	%rd20, %rd13, %rd19;
	shl.b64 	%rd21, %rd20, 2;
	add.s64 	%rd2, %rd17, %rd21;
	add.s64 	%rd22, %rd14, %rd19;
	shl.b64 	%rd23, %rd22, 2;
	add.s64 	%rd3, %rd18, %rd23;
	mul.wide.u32 	%rd24, %r3, 4;
	add.s64 	%rd4, %rd1, %rd24;
	and.b64  	%rd56, %rd15, 3;
	setp.lt.u64 	%p2, %rd15, 4;
	mov.b32 	%r49, 0;
	@%p2 bra 	$L__BB0_20;
	and.b64  	%rd55, %rd15, 9223372036854775804;
	neg.s32 	%r47, %r3;
	mov.b32 	%r49, 0;
$L__BB0_3:
	setp.ne.s32 	%p3, %r47, 0;
	@%p3 bra 	$L__BB0_7;
	ld.global.u32 	%r7, [%rd2];
	ld.global.u32 	%r8, [%rd3];
	setp.gt.s32 	%p4, %r8, %r7;
	@%p4 bra 	$L__BB0_6;
	mov.u64 	%rd25, $str;
	cvta.global.u64 	%rd26, %rd25;
	mov.u64 	%rd27, $str$1;
	cvta.global.u64 	%rd28, %rd27;
	mov.u64 	%rd29, __unnamed_1;
	cvta.global.u64 	%rd30, %rd29;
	{ // callseq 0, 0
	.param .b64 param0;
	st.param.b64 	[param0], %rd26;
	.param .b64 param1;
	st.param.b64 	[param1], %rd28;
	.param .b32 param2;
	st.param.b32 	[param2], 14;
	.param .b64 param3;
	st.param.b64 	[param3], %rd30;
	.param .b64 param4;
	st.param.b64 	[param4], 1;
	call.uni 
	__assertfail, 
	(
	param0, 
	param1, 
	param2, 
	param3, 
	param4
	);
	} // callseq 0
$L__BB0_6:
	ld.global.u32 	%r28, [%rd4];
	sub.s32 	%r29, %r8, %r7;
	add.s32 	%r30, %r29, %r28;
	st.global.u32 	[%rd4+4], %r30;
$L__BB0_7:
	bar.sync 	0;
	add.s32 	%r31, %r49, 1;
	setp.ne.s32 	%p5, %r31, %r3;
	@%p5 bra 	$L__BB0_11;
	ld.global.u32 	%r9, [%rd2];
	ld.global.u32 	%r10, [%rd3];
	setp.gt.s32 	%p6, %r10, %r9;
	@%p6 bra 	$L__BB0_10;
	mov.u64 	%rd31, $str;
	cvta.global.u64 	%rd32, %rd31;
	mov.u64 	%rd33, $str$1;
	cvta.global.u64 	%rd34, %rd33;
	mov.u64 	%rd35, __unnamed_1;
	cvta.global.u64 	%rd36, %rd35;
	{ // callseq 1, 0
	.param .b64 param0;
	st.param.b64 	[param0], %rd32;
	.param .b64 param1;
	st.param.b64 	[param1], %rd34;
	.param .b32 param2;
	st.param.b32 	[param2], 14;
	.param .b64 param3;
	st.param.b64 	[param3], %rd36;
	.param .b64 param4;
	st.param.b64 	[param4], 1;
	call.uni 
	__assertfail, 
	(
	param0, 
	param1, 
	param2, 
	param3, 
	param4
	);
	} // callseq 1
$L__BB0_10:
	ld.global.u32 	%r32, [%rd4];
	sub.s32 	%r33, %r10, %r9;
	add.s32 	%r34, %r33, %r32;
	st.global.u32 	[%rd4+4], %r34;
$L__BB0_11:
	bar.sync 	0;
	add.s32 	%r35, %r49, 2;
	setp.ne.s32 	%p7, %r35, %r3;
	@%p7 bra 	$L__BB0_15;
	ld.global.u32 	%r11, [%rd2];
	ld.global.u32 	%r12, [%rd3];
	setp.gt.s32 	%p8, %r12, %r11;
	@%p8 bra 	$L__BB0_14;
	mov.u64 	%rd37, $str;
	cvta.global.u64 	%rd38, %rd37;
	mov.u64 	%rd39, $str$1;
	cvta.global.u64 	%rd40, %rd39;
	mov.u64 	%rd41, __unnamed_1;
	cvta.global.u64 	%rd42, %rd41;
	{ // callseq 2, 0
	.param .b64 param0;
	st.param.b64 	[param0], %rd38;
	.param .b64 param1;
	st.param.b64 	[param1], %rd40;
	.param .b32 param2;
	st.param.b32 	[param2], 14;
	.param .b64 param3;
	st.param.b64 	[param3], %rd42;
	.param .b64 param4;
	st.param.b64 	[param4], 1;
	call.uni 
	__assertfail, 
	(
	param0, 
	param1, 
	param2, 
	param3, 
	param4
	);
	} // callseq 2
$L__BB0_14:
	ld.global.u32 	%r36, [%rd4];
	sub.s32 	%r37, %r12, %r11;
	add.s32 	%r38, %r37, %r36;
	st.global.u32 	[%rd4+4], %r38;
$L__BB0_15:
	bar.sync 	0;
	add.s32 	%r39, %r49, 3;
	setp.ne.s32 	%p9, %r39, %r3;
	@%p9 bra 	$L__BB0_19;
	ld.global.u32 	%r13, [%rd2];
	ld.global.u32 	%r14, [%rd3];
	setp.gt.s32 	%p10, %r14, %r13;
	@%p10 bra 	$L__BB0_18;
	mov.u64 	%rd43, $str;
	cvta.global.u64 	%rd44, %rd43;
	mov.u64 	%rd45, $str$1;
	cvta.global.u64 	%rd46, %rd45;
	mov.u64 	%rd47, __unnamed_1;
	cvta.global.u64 	%rd48, %rd47;
	{ // callseq 3, 0
	.param .b64 param0;
	st.param.b64 	[param0], %rd44;
	.param .b64 param1;
	st.param.b64 	[param1], %rd46;
	.param .b32 param2;
	st.param.b32 	[param2], 14;
	.param .b64 param3;
	st.param.b64 	[param3], %rd48;
	.param .b64 param4;
	st.param.b64 	[param4], 1;
	call.uni 
	__assertfail, 
	(
	param0, 
	param1, 
	param2, 
	param3, 
	param4
	);
	} // callseq 3
$L__BB0_18:
	ld.global.u32 	%r40, [%rd4];
	sub.s32 	%r41, %r14, %r13;
	add.s32 	%r42, %r41, %r40;
	st.global.u32 	[%rd4+4], %r42;
$L__BB0_19:
	bar.sync 	0;
	add.s32 	%r49, %r49, 4;
	add.s32 	%r47, %r47, 4;
	add.s64 	%rd55, %rd55, -4;
	setp.ne.s64 	%p11, %rd55, 0;
	@%p11 bra 	$L__BB0_3;
$L__BB0_20:
	setp.eq.s64 	%p12, %rd56, 0;
	@%p12 bra 	$L__BB0_27;
	sub.s32 	%r43, %r49, %r2;
	sub.s32 	%r50, %r43, %r1;
	mov.u64 	%rd49, $str;
	mov.u64 	%rd51, $str$1;
	mov.u64 	%rd53, __unnamed_1;
$L__BB0_22:
	.pragma "nounroll";
	setp.ne.s32 	%p13, %r50, 0;
	@%p13 bra 	$L__BB0_26;
	ld.global.u32 	%r20, [%rd2];
	ld.global.u32 	%r21, [%rd3];
	setp.gt.s32 	%p14, %r21, %r20;
	@%p14 bra 	$L__BB0_25;
	cvta.global.u64 	%rd50, %rd49;
	cvta.global.u64 	%rd52, %rd51;
	cvta.global.u64 	%rd54, %rd53;
	{ // callseq 4, 0
	.param .b64 param0;
	st.param.b64 	[param0], %rd50;
	.param .b64 param1;
	st.param.b64 	[param1], %rd52;
	.param .b32 param2;
	st.param.b32 	[param2], 14;
	.param .b64 param3;
	st.param.b64 	[param3], %rd54;
	.param .b64 param4;
	st.param.b64 	[param4], 1;
	call.uni 
	__assertfail, 
	(
	param0, 
	param1, 
	param2, 
	param3, 
	param4
	);
	} // callseq 4
$L__BB0_25:
	ld.global.u32 	%r44, [%rd4];
	sub.s32 	%r45, %r21, %r20;
	add.s32 	%r46, %r45, %r44;
	st.global.u32 	[%rd4+4], %r46;
$L__BB0_26:
	bar.sync 	0;
	add.s32 	%r50, %r50, 1;
	add.s64 	%rd56, %rd56, -1;
	setp.ne.s64 	%p15, %rd56, 0;
	@%p15 bra 	$L__BB0_22;
$L__BB0_27:
	ret;

}


// ===== COMPILED SASS (sm_100) =====

	.target	sm_100

	.elftype	@"ET_EXEC"


//--------------------- .note.nv.tkinfo           --------------------------
	.section	.note.nv.tkinfo,"",@"SHT_NOTE"
	.sectionflags	@"SHF_NOTE_NV_TKINFO"
	.tkinfo
        /*0018*/ 	.word	0x00000002
        /*0030*/ 	.string	""
        /*0030*/ 	.string	"ptxas"
        /*0030*/ 	.string	"Cuda compilation tools, release 13.0, V13.0.88"
        /*0030*/ 	.string	"Build cuda_13.0.r13.0/compiler.36424714_0"
        /*0030*/ 	.string	"-arch sm_100 -m 64 "



//--------------------- .note.nv.cuinfo           --------------------------
	.section	.note.nv.cuinfo,"",@"SHT_NOTE"
	.sectionflags	@"SHF_NOTE_NV_CUINFO"
        /*0018*/ 	.short	0x0002
        /*001a*/ 	.short	0x0064
        /*001c*/ 	.short	0x0082
	.zero		2


//--------------------- .nv.info                  --------------------------
	.section	.nv.info,"",@"SHT_CUDA_INFO"
	.align	4


	//----- nvinfo : EIATTR_REGCOUNT
	.align		4
        /*0000*/ 	.byte	0x04, 0x2f
        /*0002*/ 	.short	(.L_4 - .L_3)
	.align		4
.L_3:
        /*0004*/ 	.word	index@(_Z33awkward_listarray_compact_offsetsIiiEvPT0_PKT_S4_lll)
        /*0008*/ 	.word	0x0000001e


	//----- nvinfo : EIATTR_FRAME_SIZE
	.align		4
.L_4:
        /*000c*/ 	.byte	0x04, 0x11
        /*000e*/ 	.short	(.L_6 - .L_5)
	.align		4
.L_5:
        /*0010*/ 	.word	index@(_Z33awkward_listarray_compact_offsetsIiiEvPT0_PKT_S4_lll)
        /*0014*/ 	.word	0x00000000


	//----- nvinfo : EIATTR_MIN_STACK_SIZE
	.align		4
.L_6:
        /*0018*/ 	.byte	0x04, 0x12
        /*001a*/ 	.short	(.L_8 - .L_7)
	.align		4
.L_7:
        /*001c*/ 	.word	index@(_Z33awkward_listarray_compact_offsetsIiiEvPT0_PKT_S4_lll)
        /*0020*/ 	.word	0x00000000
.L_8:


//--------------------- .nv.compat                --------------------------
	.section	.nv.compat,"",@"SHT_CUDA_COMPAT_INFO"
	.align	4
        /*0000*/ 	.byte	0x02, 0x09, 0x00, 0x00, 0x02, 0x02, 0x01, 0x00, 0x02, 0x05, 0x05, 0x00, 0x03, 0x07, 0x01, 0x01
        /*0010*/ 	.byte	0x02, 0x03, 0x00, 0x00, 0x02, 0x06, 0x01, 0x00, 0x04, 0x0b, 0x08, 0x00, 0x09, 0x00, 0x00, 0x00
        /*0020*/ 	.byte	0x00, 0x00, 0x00, 0x00


//--------------------- .nv.info._Z33awkward_listarray_compact_offsetsIiiEvPT0_PKT_S4_lll --------------------------
	.section	.nv.info._Z33awkward_listarray_compact_offsetsIiiEvPT0_PKT_S4_lll,"",@"SHT_CUDA_INFO"
	.sectionflags	@""
	.align	4


	//----- nvinfo : EIATTR_CUDA_API_VERSION
	.align		4
        /*0000*/ 	.byte	0x04, 0x37
        /*0002*/ 	.short	(.L_10 - .L_9)
.L_9:
        /*0004*/ 	.word	0x00000082


	//----- nvinfo : EIATTR_KPARAM_INFO
	.align		4
.L_10:
        /*0008*/ 	.byte	0x04, 0x17
        /*000a*/ 	.short	(.L_12 - .L_11)
.L_11:
        /*000c*/ 	.word	0x00000000
        /*0010*/ 	.short	0x0005
        /*0012*/ 	.short	0x0028
        /*0014*/ 	.byte	0x00, 0xf0, 0x21, 0x00


	//----- nvinfo : EIATTR_KPARAM_INFO
	.align		4
.L_12:
        /*0018*/ 	.byte	0x04, 0x17
        /*001a*/ 	.short	(.L_14 - .L_13)
.L_13:
        /*001c*/ 	.word	0x00000000
        /*0020*/ 	.short	0x0004
        /*0022*/ 	.short	0x0020
        /*0024*/ 	.byte	0x00, 0xf0, 0x21, 0x00


	//----- nvinfo : EIATTR_KPARAM_INFO
	.align		4
.L_14:
        /*0028*/ 	.byte	0x04, 0x17
        /*002a*/ 	.short	(.L_16 - .L_15)
.L_15:
        /*002c*/ 	.word	0x00000000
        /*0030*/ 	.short	0x0003
        /*0032*/ 	.short	0x0018
        /*0034*/ 	.byte	0x00, 0xf0, 0x21, 0x00


	//----- nvinfo : EIATTR_KPARAM_INFO
	.align		4
.L_16:
        /*0038*/ 	.byte	0x04, 0x17
        /*003a*/ 	.short	(.L_18 - .L_17)
.L_17:
        /*003c*/ 	.word	0x00000000
        /*0040*/ 	.short	0x0002
        /*0042*/ 	.short	0x0010
        /*0044*/ 	.byte	0x00, 0xf5, 0x21, 0x00


	//----- nvinfo : EIATTR_KPARAM_INFO
	.align		4
.L_18:
        /*0048*/ 	.byte	0x04, 0x17
        /*004a*/ 	.short	(.L_20 - .L_19)
.L_19:
        /*004c*/ 	.word	0x00000000
        /*0050*/ 	.short	0x0001
        /*0052*/ 	.short	0x0008
        /*0054*/ 	.byte	0x00, 0xf5, 0x21, 0x00


	//----- nvinfo : EIATTR_KPARAM_INFO
	.align		4
.L_20:
        /*0058*/ 	.byte	0x04, 0x17
        /*005a*/ 	.short	(.L_22 - .L_21)
.L_21:
        /*005c*/ 	.word	0x00000000
        /*0060*/ 	.short	0x0000
        /*0062*/ 	.short	0x0000
        /*0064*/ 	.byte	0x00, 0xf5, 0x21, 0x00


	//----- nvinfo : EIATTR_SPARSE_MMA_MASK
	.align		4
.L_22:
        /*0068*/ 	.byte	0x03, 0x50
        /*006a*/ 	.short	0x0000


	//----- nvinfo : EIATTR_MAXREG_COUNT
	.align		4
        /*006c*/ 	.byte	0x03, 0x1b
        /*006e*/ 	.short	0x00ff


	//----- nvinfo : EIATTR_NUM_BARRIERS
	.align		4
        /*0070*/ 	.byte	0x02, 0x4c
        /*0072*/ 	.byte	0x01
	.zero		1


	//----- nvinfo : EIATTR_EXTERNS
	.align		4
        /*0074*/ 	.byte	0x04, 0x0f
        /*0076*/ 	.short	(.L_24 - .L_23)


	//   ....[0]....
	.align		4
.L_23:
        /*0078*/ 	.word	index@(__assertfail)


	//----- nvinfo : EIATTR_MERCURY_ISA_VERSION
	.align		4
.L_24:
        /*007c*/ 	.byte	0x03, 0x5f
        /*007e*/ 	.short	0x0101


	//----- nvinfo : EIATTR_VRC_CTA_INIT_COUNT
	.align		4
        /*0080*/ 	.byte	0x02, 0x4a
	.zero		1
	.zero		1


	//----- nvinfo : EIATTR_SYSCALL_OFFSETS
	.align		4
        /*0084*/ 	.byte	0x04, 0x46
        /*0086*/ 	.short	(.L_26 - .L_25)


	//   ....[0]....
.L_25:
        /*0088*/ 	.word	0x00000400


	//   ....[1]....
        /*008c*/ 	.word	0x000005e0


	//   ....[2]....
        /*0090*/ 	.word	0x000007c0


	//   ....[3]....
        /*0094*/ 	.word	0x000009a0


	//   ....[4]....
        /*0098*/ 	.word	0x00000c60


	//----- nvinfo : EIATTR_EXIT_INSTR_OFFSETS
	.align		4
.L_26:
        /*009c*/ 	.byte	0x04, 0x1c
        /*009e*/ 	.short	(.L_28 - .L_27)


	//   ....[0]....
.L_27:
        /*00a0*/ 	.word	0x00000090


	//   ....[1]....
        /*00a4*/ 	.word	0x00000a70


	//   ....[2]....
        /*00a8*/ 	.word	0x00000d00


	//----- nvinfo : EIATTR_CRS_STACK_SIZE
	.align		4
.L_28:
        /*00ac*/ 	.byte	0x04, 0x1e
        /*00ae*/ 	.short	(.L_30 - .L_29)
.L_29:
        /*00b0*/ 	.word	0x00000000


	//----- nvinfo : EIATTR_CBANK_PARAM_SIZE
	.align		4
.L_30:
        /*00b4*/ 	.byte	0x03, 0x19
        /*00b6*/ 	.short	0x0030


	//----- nvinfo : EIATTR_PARAM_CBANK
	.align		4
        /*00b8*/ 	.byte	0x04, 0x0a
        /*00ba*/ 	.short	(.L_32 - .L_31)
	.align		4
.L_31:
        /*00bc*/ 	.word	index@(.nv.constant0._Z33awkward_listarray_compact_offsetsIiiEvPT0_PKT_S4_lll)
        /*00c0*/ 	.short	0x0380
        /*00c2*/ 	.short	0x0030


	//----- nvinfo : EIATTR_SW_WAR
	.align		4
.L_32:
        /*00c4*/ 	.byte	0x04, 0x36
        /*00c6*/ 	.short	(.L_34 - .L_33)
.L_33:
        /*00c8*/ 	.word	0x00000008
.L_34:


//--------------------- .nv.callgraph             --------------------------
	.section	.nv.callgraph,"",@"SHT_CUDA_CALLGRAPH"
	.align	4
	.sectionentsize	8
	.align		4
        /*0000*/ 	.word	0x00000000
	.align		4
        /*0004*/ 	.word	0xffffffff
	.align		4
        /*0008*/ 	.word	index@(_Z33awkward_listarray_compact_offsetsIiiEvPT0_PKT_S4_lll)
	.align		4
        /*000c*/ 	.word	index@(__assertfail)
	.align		4
        /*0010*/ 	.word	0x00000000
	.align		4
        /*0014*/ 	.word	0xfffffffe
	.align		4
        /*0018*/ 	.word	0x00000000
	.align		4
        /*001c*/ 	.word	0xfffffffd
	.align		4
        /*0020*/ 	.word	0x00000000
	.align		4
        /*0024*/ 	.word	0xfffffffc


//--------------------- .nv.constant4             --------------------------
	.section	.nv.constant4,"a",@progbits
	.align	8
	.align		8
.nv.constant4:
        /*0000*/ 	.dword	__assertfail
	.align		8
        /*0008*/ 	.dword	__unnamed_1
	.align		8
        /*0010*/ 	.dword	$str
	.align		8
        /*0018*/ 	.dword	$str$1


//--------------------- .text._Z33awkward_listarray_compact_offsetsIiiEvPT0_PKT_S4_lll --------------------------
	.section	.text._Z33awkward_listarray_compact_offsetsIiiEvPT0_PKT_S4_lll,"ax",@progbits
	.align	128
        .global         _Z33awkward_listarray_compact_offsetsIiiEvPT0_PKT_S4_lll
        .type           _Z33awkward_listarray_compact_offsetsIiiEvPT0_PKT_S4_lll,@function
        .size           _Z33awkward_listarray_compact_offsetsIiiEvPT0_PKT_S4_lll,(.L_x_19 - _Z33awkward_listarray_compact_offsetsIiiEvPT0_PKT_S4_lll)
        .other          _Z33awkward_listarray_compact_offsetsIiiEvPT0_PKT_S4_lll,@"STO_CUDA_ENTRY STV_DEFAULT"
_Z33awkward_listarray_compact_offsetsIiiEvPT0_PKT_S4_lll:
.text._Z33awkward_listarray_compact_offsetsIiiEvPT0_PKT_S4_lll:
[----:B------:R-:W0:Y:S01]  /*0000*/  LDC R1, c[0x0][0x37c] ;  /* 0x0000df00ff017b82 */ /* 0x000e220000000800 */
[----:B------:R-:W1:Y:S07]  /*0010*/  LDCU.64 UR6, c[0x0][0x3a8] ;  /* 0x00007500ff0677ac */ /* 0x000e6e0008000a00 */
[----:B------:R-:W2:Y:S01]  /*0020*/  LDC.64 R2, c[0x0][0x380] ;  /* 0x0000e000ff027b82 */ /* 0x000ea20000000a00 */
[----:B------:R-:W2:Y:S07]  /*0030*/  LDCU.64 UR36, c[0x0][0x358] ;  /* 0x00006b00ff2477ac */ /* 0x000eae0008000a00 */
[----:B------:R-:W3:Y:S01]  /*0040*/  S2UR UR40, SR_CTAID.X ;  /* 0x00000000002879c3 */ /* 0x000ee20000002500 */
[----:B-1----:R-:W-:-:S04]  /*0050*/  UISETP.GE.U32.AND UP0, UPT, UR6, 0x1, UPT ;  /* 0x000000010600788c */ /* 0x002fc8000bf06070 */
[----:B------:R-:W-:Y:S01]  /*0060*/  UISETP.GE.AND.EX UP0, UPT, UR7, URZ, UPT, UP0 ;  /* 0x000000ff0700728c */ /* 0x000fe2000bf06300 */
[----:B--2---:R1:W-:Y:S05]  /*0070*/  STG.E desc[UR36][R2.64], RZ ;  /* 0x000000ff02007986 */ /* 0x0043ea000c101924 */
[----:B------:R-:W-:-:S13]  /*0080*/  PLOP3.LUT P0, PT, PT, PT, UP0, 0x80, 0x8 ;  /* 0x000000000008781c */ /* 0x000fda0003f0f008 */
[----:B01-3--:R-:W-:Y:S05]  /*0090*/  @!P0 EXIT ;  /* 0x000000000000894d */ /* 0x00bfea0003800000 */
[----:B------:R-:W0:Y:S01]  /*00a0*/  S2R R26, SR_TID.X ;  /* 0x00000000001a7919 */ /* 0x000e220000002100 */
[----:B------:R-:W1:Y:S01]  /*00b0*/  LDCU UR4, c[0x0][0x360] ;  /* 0x00006c00ff0477ac */ /* 0x000e620008000800 */
[----:B------:R-:W2:Y:S01]  /*00c0*/  LDC.64 R16, c[0x0][0x380] ;  /* 0x0000e000ff107b82 */ /* 0x000ea20000000a00 */
[----:B------:R-:W3:Y:S01]  /*00d0*/  LDCU.64 UR10, c[0x0][0x3a0] ;  /* 0x00007400ff0a77ac */ /* 0x000ee20008000a00 */
[----:B------:R-:W4:Y:S01]  /*00e0*/  LDCU.128 UR12, c[0x0][0x390] ;  /* 0x00007200ff0c77ac */ /* 0x000f220008000c00 */
[----:B------:R-:W5:Y:S01]  /*00f0*/  LDCU.64 UR8, c[0x0][0x388] ;  /* 0x00007100ff0877ac */ /* 0x000f620008000a00 */
[----:B------:R-:W-:Y:S02]  /*0100*/  UISETP.GE.U32.AND UP0, UPT, UR6, 0x4, UPT ;  /* 0x000000040600788c */ /* 0x000fe4000bf06070 */
[----:B-1----:R-:W-:Y:S02]  /*0110*/  UIMAD UR40, UR40, UR4, URZ ;  /* 0x00000004282872a4 */ /* 0x002fe4000f8e02ff */
[----:B------:R-:W-:-:S02]  /*0120*/  UISETP.GE.U32.AND.EX UP0, UPT, UR7, URZ, UPT, UP0 ;  /* 0x000000ff0700728c */ /* 0x000fc4000bf06100 */
[----:B------:R-:W-:Y:S01]  /*0130*/  ULOP3.LUT UR43, UR6, 0x3, URZ, 0xc0, !UPT ;  /* 0x00000003062b7892 */ /* 0x000fe2000f8ec0ff */
[----:B------:R-:W-:Y:S01]  /*0140*/  UMOV UR38, URZ ;  /* 0x000000ff00267c82 */ /* 0x000fe20008000000 */
[----:B------:R-:W-:Y:S01]  /*0150*/  UMOV UR39, URZ ;  /* 0x000000ff00277c82 */ /* 0x000fe20008000000 */
[----:B0-----:R-:W-:-:S04]  /*0160*/  VIADD R26, R26, UR40 ;  /* 0x000000281a1a7c36 */ /* 0x001fc80008000000 */
[C---:B--2---:R-:W-:Y:S01]  /*0170*/  IMAD.WIDE.U32 R16, R26.reuse, 0x4, R16 ;  /* 0x000000041a107825 */ /* 0x044fe200078e0010 */
[C---:B---3--:R-:W-:Y:S02]  /*0180*/  IADD3 R0, P1, PT, R26.reuse, UR10, RZ ;  /* 0x0000000a1a007c10 */ /* 0x048fe4000ff3e0ff */
[----:B----4-:R-:W-:-:S03]  /*0190*/  IADD3 R2, P0, PT, R26, UR14, RZ ;  /* 0x0000000e1a027c10 */ /* 0x010fc6000ff1e0ff */
[----:B------:R-:W-:Y:S01]  /*01a0*/  IMAD.X R3, RZ, RZ, UR11, P1 ;  /* 0x0000000bff037e24 */ /* 0x000fe200088e06ff */
[----:B------:R-:W-:Y:S01]  /*01b0*/  LEA R18, P1, R0, UR12, 0x2 ;  /* 0x0000000c00127c11 */ /* 0x000fe2000f8210ff */
[----:B------:R-:W-:Y:S01]  /*01c0*/  IMAD.X R5, RZ, RZ, UR15, P0 ;  /* 0x0000000fff057e24 */ /* 0x000fe200080e06ff */
[----:B-----5:R-:W-:Y:S02]  /*01d0*/  LEA R22, P0, R2, UR8, 0x2 ;  /* 0x0000000802167c11 */ /* 0x020fe4000f8010ff */
[----:B------:R-:W-:Y:S02]  /*01e0*/  LEA.HI.X R19, R0, UR13, R3, 0x2, P1 ;  /* 0x0000000d00137c11 */ /* 0x000fe400088f1403 */
[----:B------:R-:W-:Y:S01]  /*01f0*/  LEA.HI.X R23, R2, UR9, R5, 0x2, P0 ;  /* 0x0000000902177c11 */ /* 0x000fe200080f1405 */
[----:B------:R-:W-:Y:S08]  /*0200*/  BRA.U !UP0, `(.L_x_0) ;  /* 0x0000000908107547 */ /* 0x000ff0000b800000 */
[----:B------:R-:W-:Y:S01]  /*0210*/  IMAD.MOV R24, RZ, RZ, -R26 ;  /* 0x000000ffff187224 */ /* 0x000fe200078e0a1a */
[----:B------:R-:W-:Y:S02]  /*0220*/  ULOP3.LUT UR41, UR6, 0xfffffffc, URZ, 0xc0, !UPT ;  /* 0xfffffffc06297892 */ /* 0x000fe4000f8ec0ff */
[----:B------:R-:W-:Y:S01]  /*0230*/  ULOP3.LUT UR42, UR7, 0x7fffffff, URZ, 0xc0, !UPT ;  /* 0x7fffffff072a7892 */ /* 0x000fe2000f8ec0ff */
[----:B------:R-:W-:-:S11]  /*0240*/  UMOV UR39, URZ ;  /* 0x000000ff00277c82 */ /* 0x000fd60008000000 */
.L_x_13:
[----:B------:R-:W-:Y:S01]  /*0250*/  UIADD3 UR41, UP0, UPT, UR41, -0x4, URZ ;  /* 0xfffffffc29297890 */ /* 0x000fe2000ff1e0ff */
[----:B------:R-:W-:-:S03]  /*0260*/  ISETP.NE.AND P0, PT, R24, RZ, PT ;  /* 0x000000ff1800720c */ /* 0x000fc60003f05270 */
[----:B------:R-:W-:Y:S02]  /*0270*/  UIADD3.X UR42, UPT, UPT, UR42, -0x1, URZ, UP0, !UPT ;  /* 0xffffffff2a2a7890 */ /* 0x000fe400087fe4ff */
[----:B------:R-:W-:-:S04]  /*0280*/  UISETP.NE.U32.AND UP0, UPT, UR41, URZ, UPT ;  /* 0x000000ff2900728c */ /* 0x000fc8000bf05070 */
[----:B------:R-:W-:-:S04]  /*0290*/  UISETP.NE.AND.EX UP0, UPT, UR42, URZ, UPT, UP0 ;  /* 0x000000ff2a00728c */ /* 0x000fc8000bf05300 */
[----:B------:R-:W-:Y:S01]  /*02a0*/  UP2UR UR44, UPR, URZ, 0x1 ;  /* 0x00000001ff2c7883 */ /* 0x000fe20008000000 */
[----:B0123--:R-:W-:Y:S11]  /*02b0*/  @P0 BRA `(.L_x_1) ;  /* 0x0000000000640947 */ /* 0x00fff60003800000 */
[----:B------:R-:W2:Y:S04]  /*02c0*/  LDG.E R25, desc[UR36][R22.64] ;  /* 0x0000002416197981 */ /* 0x000ea8000c1e1900 */
[----:B------:R-:W2:Y:S01]  /*02d0*/  LDG.E R2, desc[UR36][R18.64] ;  /* 0x0000002412027981 */ /* 0x000ea2000c1e1900 */
[----:B------:R-:W-:Y:S01]  /*02e0*/  BSSY.RECONVERGENT B6, `(.L_x_2) ;  /* 0x0000013000067945 */ /* 0x000fe20003800200 */
[----:B--2---:R-:W-:-:S13]  /*02f0*/  ISETP.GT.AND P0, PT, R2, R25, PT ;  /* 0x000000190200720c */ /* 0x004fda0003f04270 */
[----:B------:R-:W-:Y:S05]  /*0300*/  @P0 BRA `(.L_x_3) ;  /* 0x0000000000400947 */ /* 0x000fea0003800000 */
[----:B------:R-:W-:Y:S01]  /*0310*/  MOV R14, 0x0 ;  /* 0x00000000000e7802 */ /* 0x000fe20000000f00 */
[----:B------:R-:W0:Y:S01]  /*0320*/  LDCU.64 UR4, c[0x4][0x10] ;  /* 0x01000200ff0477ac */ /* 0x000e220008000a00 */
[----:B------:R-:W-:Y:S02]  /*0330*/  HFMA2 R8, -RZ, RZ, 0, 8.3446502685546875e-07 ;  /* 0x0000000eff087431 */ /* 0x000fe400000001ff */
[----:B------:R-:W-:Y:S01]  /*0340*/  IMAD.MOV.U32 R12, RZ, RZ, 0x1 ;  /* 0x00000001ff0c7424 */ /* 0x000fe200078e00ff */
[----:B------:R-:W1:Y:S01]  /*0350*/  LDCU.64 UR6, c[0x4][0x18] ;  /* 0x01000300ff0677ac */ /* 0x000e620008000a00 */
[----:B------:R-:W2:Y:S01]  /*0360*/  LDC.64 R14, c[0x4][R14] ;  /* 0x010000000e0e7b82 */ /* 0x000ea20000000a00 */
[----:B------:R-:W-:Y:S01]  /*0370*/  IMAD.MOV.U32 R13, RZ, RZ, RZ ;  /* 0x000000ffff0d7224 */ /* 0x000fe200078e00ff */
[----:B------:R-:W3:Y:S01]  /*0380*/  LDCU.64 UR8, c[0x4][0x8] ;  /* 0x01000100ff0877ac */ /* 0x000ee20008000a00 */
[----:B0-----:R-:W-:Y:S01]  /*0390*/  IMAD.U32 R4, RZ, RZ, UR4 ;  /* 0x00000004ff047e24 */ /* 0x001fe2000f8e00ff */
[----:B------:R-:W-:Y:S01]  /*03a0*/  MOV R5, UR5 ;  /* 0x0000000500057c02 */ /* 0x000fe20008000f00 */
[----:B-1----:R-:W-:-:S02]  /*03b0*/  IMAD.U32 R6, RZ, RZ, UR6 ;  /* 0x00000006ff067e24 */ /* 0x002fc4000f8e00ff */
[----:B------:R-:W-:Y:S02]  /*03c0*/  IMAD.U32 R7, RZ, RZ, UR7 ;  /* 0x00000007ff077e24 */ /* 0x000fe4000f8e00ff */
[----:B---3--:R-:W-:Y:S02]  /*03d0*/  IMAD.U32 R10, RZ, RZ, UR8 ;  /* 0x00000008ff0a7e24 */ /* 0x008fe4000f8e00ff */
[----:B------:R-:W-:-:S07]  /*03e0*/  IMAD.U32 R11, RZ, RZ, UR9 ;  /* 0x00000009ff0b7e24 */ /* 0x000fce000f8e00ff */
[----:B------:R-:W-:-:S07]  /*03f0*/  LEPC R20, `(.L_x_3) ;  /* 0x000000001014794e */ /* 0x000fce0000000000 */
[----:B--2---:R-:W-:Y:S05]  /*0400*/  CALL.ABS.NOINC R14 ;  /* 0x000000000e007343 */ /* 0x004fea0003c00000 */
.L_x_3:
[----:B------:R-:W-:Y:S05]  /*0410*/  BSYNC.RECONVERGENT B6 ;  /* 0x0000000000067941 */ /* 0x000fea0003800200 */
.L_x_2:
[----:B------:R-:W2:Y:S02]  /*0420*/  LDG.E R0, desc[UR36][R16.64] ;  /* 0x0000002410007981 */ /* 0x000ea4000c1e1900 */
[----:B--2---:R-:W-:-:S05]  /*0430*/  IADD3 R25, PT, PT, R0, R2, -R25 ;  /* 0x0000000200197210 */ /* 0x004fca0007ffe819 */
[----:B------:R0:W-:Y:S02]  /*0440*/  STG.E desc[UR36][R16.64+0x4], R25 ;  /* 0x0000041910007986 */ /* 0x0001e4000c101924 */
.L_x_1:
[----:B------:R-:W-:Y:S05]  /*0450*/  WARPSYNC.ALL ;  /* 0x0000000000007948 */ /* 0x000fea0003800000 */
[----:B------:R-:W-:Y:S01]  /*0460*/  UIADD3 UR4, UPT, UPT, UR39, 0x1, URZ ;  /* 0x0000000127047890 */ /* 0x000fe2000fffe0ff */
[----:B------:R-:W-:Y:S05]  /*0470*/  BAR.SYNC.DEFER_BLOCKING 0x0 ;  /* 0x0000000000007b1d */ /* 0x000fea0000010000 */
[----:B------:R-:W-:-:S13]  /*0480*/  ISETP.NE.AND P0, PT, R26, UR4, PT ;  /* 0x000000041a007c0c */ /* 0x000fda000bf05270 */
[----:B------:R-:W-:Y:S05]  /*0490*/  @P0 BRA `(.L_x_4) ;  /* 0x0000000000640947 */ /* 0x000fea0003800000 */
[----:B0-----:R-:W2:Y:S04]  /*04a0*/  LDG.E R25, desc[UR36][R22.64] ;  /* 0x0000002416197981 */ /* 0x001ea8000c1e1900 */
[----:B------:R-:W2:Y:S01]  /*04b0*/  LDG.E R2, desc[UR36][R18.64] ;  /* 0x0000002412027981 */ /* 0x000ea2000c1e1900 */
[----:B------:R-:W-:Y:S01]  /*04c0*/  BSSY.RECONVERGENT B6, `(.L_x_5) ;  /* 0x0000013000067945 */ /* 0x000fe20003800200 */
[----:B--2---:R-:W-:-:S13]  /*04d0*/  ISETP.GT.AND P0, PT, R2, R25, PT ;  /* 0x000000190200720c */ /* 0x004fda0003f04270 */
[----:B------:R-:W-:Y:S05]  /*04e0*/  @P0 BRA `(.L_x_6) ;  /* 0x0000000000400947 */ /* 0x000fea0003800000 */
[----:B------:R-:W-:Y:S01]  /*04f0*/  MOV R14, 0x0 ;  /* 0x00000000000e7802 */ /* 0x000fe20000000f00 */
[----:B------:R-:W0:Y:S01]  /*0500*/  LDCU.64 UR4, c[0x4][0x10] ;  /* 0x01000200ff0477ac */ /* 0x000e220008000a00 */
[----:B------:R-:W-:Y:S02]  /*0510*/  HFMA2 R12, -RZ, RZ, 0, 5.9604644775390625e-08 ;  /* 0x00000001ff0c7431 */ /* 0x000fe400000001ff */
[----:B------:R-:W-:Y:S01]  /*0520*/  IMAD.MOV.U32 R8, RZ, RZ, 0xe ;  /* 0x0000000eff087424 */ /* 0x000fe200078e00ff */
[----:B------:R-:W1:Y:S01]  /*0530*/  LDCU.64 UR6, c[0x4][0x18] ;  /* 0x01000300ff0677ac */ /* 0x000e620008000a00 */
[----:B------:R-:W2:Y:S01]  /*0540*/  LDC.64 R14, c[0x4][R14] ;  /* 0x010000000e0e7b82 */ /* 0x000ea20000000a00 */
[----:B------:R-:W-:Y:S01]  /*0550*/  IMAD.MOV.U32 R13, RZ, RZ, RZ ;  /* 0x000000ffff0d7224 */ /* 0x000fe200078e00ff */
[----:B------:R-:W3:Y:S01]  /*0560*/  LDCU.64 UR8, c[0x4][0x8] ;  /* 0x01000100ff0877ac */ /* 0x000ee20008000a00 */
[----:B0-----:R-:W-:Y:S02]  /*0570*/  IMAD.U32 R4, RZ, RZ, UR4 ;  /* 0x00000004ff047e24 */ /* 0x001fe4000f8e00ff */
[----:B------:R-:W-:Y:S01]  /*0580*/  IMAD.U32 R5, RZ, RZ, UR5 ;  /* 0x00000005ff057e24 */ /* 0x000fe2000f8e00ff */
[----:B-1----:R-:W-:Y:S01]  /*0590*/  MOV R6, UR6 ;  /* 0x0000000600067c02 */ /* 0x002fe20008000f00 */
[----:B------:R-:W-:-:S02]  /*05a0*/  IMAD.U32 R7, RZ, RZ, UR7 ;  /* 0x00000007ff077e24 */ /* 0x000fc4000f8e00ff */
[----:B---3--:R-:W-:Y:S02]  /*05b0*/  IMAD.U32 R10, RZ, RZ, UR8 ;  /* 0x00000008ff0a7e24 */ /* 0x008fe4000f8e00ff */
[----:B------:R-:W-:-:S07]  /*05c0*/  IMAD.U32 R11, RZ, RZ, UR9 ;  /* 0x00000009ff0b7e24 */ /* 0x000fce000f8e00ff */
[----:B------:R-:W-:-:S07]  /*05d0*/  LEPC R20, `(.L_x_6) ;  /* 0x000000001014794e */ /* 0x000fce0000000000 */
[----:B--2---:R-:W-:Y:S05]  /*05e0*/  CALL.ABS.NOINC R14 ;  /* 0x000000000e007343 */ /* 0x004fea0003c00000 */
.L_x_6:
[----:B------:R-:W-:Y:S05]  /*05f0*/  BSYNC.RECONVERGENT B6 ;  /* 0x0000000000067941 */ /* 0x000fea0003800200 */
.L_x_5:
[----:B------:R-:W2:Y:S02]  /*0600*/  LDG.E R0, desc[UR36][R16.64] ;  /* 0x0000002410007981 */ /* 0x000ea4000c1e1900 */
[----:B--2---:R-:W-:-:S05]  /*0610*/  IADD3 R25, PT, PT, R0, R2, -R25 ;  /* 0x0000000200197210 */ /* 0x004fca0007ffe819 */
[----:B------:R1:W-:Y:S02]  /*0620*/  STG.E desc[UR36][R16.64+0x4], R25 ;  /* 0x0000041910007986 */ /* 0x0003e4000c101924 */
.L_x_4:
[----:B------:R-:W-:Y:S05]  /*0630*/  WARPSYNC.ALL ;  /* 0x0000000000007948 */ /* 0x000fea0003800000 */
[----:B------:R-:W-:Y:S01]  /*0640*/  UIADD3 UR4, UPT, UPT, UR39, 0x2, URZ ;  /* 0x0000000227047890 */ /* 0x000fe2000fffe0ff */
[----:B------:R-:W-:Y:S05]  /*0650*/  BAR.SYNC.DEFER_BLOCKING 0x0 ;  /* 0x0000000000007b1d */ /* 0x000fea0000010000 */
[----:B------:R-:W-:-:S13]  /*0660*/  ISETP.NE.AND P0, PT, R26, UR4, PT ;  /* 0x000000041a007c0c */ /* 0x000fda000bf05270 */
[----:B------:R-:W-:Y:S05]  /*0670*/  @P0 BRA `(.L_x_7) ;  /* 0x0000000000640947 */ /* 0x000fea0003800000 */
[----:B01----:R-:W2:Y:S04]  /*0680*/  LDG.E R25, desc[UR36][R22.64] ;  /* 0x0000002416197981 */ /* 0x003ea8000c1e1900 */
[----:B------:R-:W2:Y:S01]  /*0690*/  LDG.E R2, desc[UR36][R18.64] ;  /* 0x0000002412027981 */ /* 0x000ea2000c1e1900 */
[----:B------:R-:W-:Y:S01]  /*06a0*/  BSSY.RECONVERGENT B6, `(.L_x_8) ;  /* 0x0000013000067945 */ /* 0x000fe20003800200 */
[----:B--2---:R-:W-:-:S13]  /*06b0*/  ISETP.GT.AND P0, PT, R2, R25, PT ;  /* 0x000000190200720c */ /* 0x004fda0003f04270 */
[----:B------:R-:W-:Y:S05]  /*06c0*/  @P0 BRA `(.L_x_9) ;  /* 0x0000000000400947 */ /* 0x000fea0003800000 */
[----:B------:R-:W-:Y:S01]  /*06d0*/  MOV R14, 0x0 ;  /* 0x00000000000e7802 */ /* 0x000fe20000000f00 */
[----:B------:R-:W0:Y:S01]  /*06e0*/  LDCU.64 UR4, c[0x4][0x10] ;  /* 0x01000200ff0477ac */ /* 0x000e220008000a00 */
[----:B------:R-:W-:Y:S02]  /*06f0*/  HFMA2 R13, -RZ, RZ, 0, 0 ;  /* 0x00000000ff0d7431 */ /* 0x000fe400000001ff */
[----:B------:R-:W-:Y:S01]  /*0700*/  IMAD.MOV.U32 R8, RZ, RZ, 0xe ;  /* 0x0000000eff087424 */ /* 0x000fe200078e00ff */
[----:B------:R-:W1:Y:S01]  /*0710*/  LDCU.64 UR6, c[0x4][0x18] ;  /* 0x01000300ff0677ac */ /* 0x000e620008000a00 */
[----:B------:R-:W2:Y:S01]  /*0720*/  LDC.64 R14, c[0x4][R14] ;  /* 0x010000000e0e7b82 */ /* 0x000ea20000000a00 */
[----:B------:R-:W-:Y:S01]  /*0730*/  IMAD.MOV.U32 R12, RZ, RZ, 0x1 ;  /* 0x00000001ff0c7424 */ /* 0x000fe200078e00ff */
[----:B------:R-:W3:Y:S01]  /*0740*/  LDCU.64 UR8, c[0x4][0x8] ;  /* 0x01000100ff0877ac */ /* 0x000ee20008000a00 */
[----:B0-----:R-:W-:Y:S02]  /*0750*/  IMAD.U32 R4, RZ, RZ, UR4 ;  /* 0x00000004ff047e24 */ /* 0x001fe4000f8e00ff */
[----:B------:R-:W-:-:S02]  /*0760*/  IMAD.U32 R5, RZ, RZ, UR5 ;  /* 0x00000005ff057e24 */ /* 0x000fc4000f8e00ff */
[----:B-1----:R-:W-:Y:S01]  /*0770*/  IMAD.U32 R6, RZ, RZ, UR6 ;  /* 0x00000006ff067e24 */ /* 0x002fe2000f8e00ff */
[----:B------:R-:W-:Y:S01]  /*0780*/  MOV R7, UR7 ;  /* 0x0000000700077c02 */ /* 0x000fe20008000f00 */
[----:B---3--:R-:W-:Y:S02]  /*0790*/  IMAD.U32 R10, RZ, RZ, UR8 ;  /* 0x00000008ff0a7e24 */ /* 0x008fe4000f8e00ff */
[----:B------:R-:W-:-:S07]  /*07a0*/  IMAD.U32 R11, RZ, RZ, UR9 ;  /* 0x00000009ff0b7e24 */ /* 0x000fce000f8e00ff */
[----:B------:R-:W-:-:S07]  /*07b0*/  LEPC R20, `(.L_x_9) ;  /* 0x000000001014794e */ /* 0x000fce0000000000 */
[----:B--2---:R-:W-:Y:S05]  /*07c0*/  CALL.ABS.NOINC R14 ;  /* 0x000000000e007343 */ /* 0x004fea0003c00000 */
.L_x_9:
[----:B------:R-:W-:Y:S05]  /*07d0*/  BSYNC.RECONVERGENT B6 ;  /* 0x0000000000067941 */ /* 0x000fea0003800200 */
.L_x_8:
[----:B------:R-:W2:Y:S02]  /*07e0*/  LDG.E R0, desc[UR36][R16.64] ;  /* 0x0000002410007981 */ /* 0x000ea4000c1e1900 */
[----:B--2---:R-:W-:-:S05]  /*07f0*/  IADD3 R25, PT, PT, R0, R2, -R25 ;  /* 0x0000000200197210 */ /* 0x004fca0007ffe819 */
[----:B------:R2:W-:Y:S02]  /*0800*/  STG.E desc[UR36][R16.64+0x4], R25 ;  /* 0x0000041910007986 */ /* 0x0005e4000c101924 */
.L_x_7:
[----:B------:R-:W-:Y:S05]  /*0810*/  WARPSYNC.ALL ;  /* 0x0000000000007948 */ /* 0x000fea0003800000 */
[----:B------:R-:W-:Y:S01]  /*0820*/  UIADD3 UR4, UPT, UPT, UR39, 0x3, URZ ;  /* 0x0000000327047890 */ /* 0x000fe2000fffe0ff */
[----:B------:R-:W-:Y:S05]  /*0830*/  BAR.SYNC.DEFER_BLOCKING 0x0 ;  /* 0x0000000000007b1d */ /* 0x000fea0000010000 */
[----:B------:R-:W-:-:S13]  /*0840*/  ISETP.NE.AND P0, PT, R26, UR4, PT ;  /* 0x000000041a007c0c */ /* 0x000fda000bf05270 */
[----:B------:R-:W-:Y:S05]  /*0850*/  @P0 BRA `(.L_x_10) ;  /* 0x0000000000640947 */ /* 0x000fea0003800000 */
[----:B012---:R-:W2:Y:S04]  /*0860*/  LDG.E R25, desc[UR36][R22.64] ;  /* 0x0000002416197981 */ /* 0x007ea8000c1e1900 */
[----:B------:R-:W2:Y:S01]  /*0870*/  LDG.E R2, desc[UR36][R18.64] ;  /* 0x0000002412027981 */ /* 0x000ea2000c1e1900 */
[----:B------:R-:W-:Y:S01]  /*0880*/  BSSY.RECONVERGENT B6, `(.L_x_11) ;  /* 0x0000013000067945 */ /* 0x000fe20003800200 */
[----:B--2---:R-:W-:-:S13]  /*0890*/  ISETP.GT.AND P0, PT, R2, R25, PT ;  /* 0x000000190200720c */ /* 0x004fda0003f04270 */
[----:B------:R-:W-:Y:S05]  /*08a0*/  @P0 BRA `(.L_x_12) ;  /* 0x0000000000400947 */ /* 0x000fea0003800000 */
[----:B------:R-:W-:Y:S01]  /*08b0*/  MOV R14, 0x0 ;  /* 0x00000000000e7802 */ /* 0x000fe20000000f00 */
[----:B------:R-:W0:Y:S01]  /*08c0*/  LDCU.64 UR4, c[0x4][0x10] ;  /* 0x01000200ff0477ac */ /* 0x000e220008000a00 */
[----:B------:R-:W-:Y:S02]  /*08d0*/  IMAD.MOV.U32 R8, RZ, RZ, 0xe ;  /* 0x0000000eff087424 */ /* 0x000fe400078e00ff */
[----:B------:R-:W-:Y:S01]  /*08e0*/  IMAD.MOV.U32 R12, RZ, RZ, 0x1 ;  /* 0x00000001ff0c7424 */ /* 0x000fe200078e00ff */
[----:B------:R-:W1:Y:S01]  /*08f0*/  LDCU.64 UR6, c[0x4][0x18] ;  /* 0x01000300ff0677ac */ /* 0x000e620008000a00 */
[----:B------:R-:W2:Y:S01]  /*0900*/  LDC.64 R14, c[0x4][R14] ;  /* 0x010000000e0e7b82 */ /* 0x000ea20000000a00 */
[----:B------:R-:W-:Y:S01]  /*0910*/  IMAD.MOV.U32 R13, RZ, RZ, RZ ;  /* 0x000000ffff0d7224 */ /* 0x000fe200078e00ff */
[----:B------:R-:W3:Y:S01]  /*0920*/  LDCU.64 UR8, c[0x4][0x8] ;  /* 0x01000100ff0877ac */ /* 0x000ee20008000a00 */
[----:B0-----:R-:W-:Y:S02]  /*0930*/  IMAD.U32 R4, RZ, RZ, UR4 ;  /* 0x00000004ff047e24 */ /* 0x001fe4000f8e00ff */
[----:B------:R-:W-:-:S02]  /*0940*/  IMAD.U32 R5, RZ, RZ, UR5 ;  /* 0x00000005ff057e24 */ /* 0x000fc4000f8e00ff */
[----:B-1----:R-:W-:Y:S02]  /*0950*/  IMAD.U32 R6, RZ, RZ, UR6 ;  /* 0x00000006ff067e24 */ /* 0x002fe4000f8e00ff */
[----:B------:R-:W-:Y:S01]  /*0960*/  IMAD.U32 R7, RZ, RZ, UR7 ;  /* 0x00000007ff077e24 */ /* 0x000fe2000f8e00ff */
[----:B---3--:R-:W-:Y:S01]  /*0970*/  MOV R10, UR8 ;  /* 0x00000008000a7c02 */ /* 0x008fe20008000f00 */
[----:B------:R-:W-:-:S07]  /*0980*/  IMAD.U32 R11, RZ, RZ, UR9 ;  /* 0x00000009ff0b7e24 */ /* 0x000fce000f8e00ff */
[----:B------:R-:W-:-:S07]  /*0990*/  LEPC R20, `(.L_x_12) ;  /* 0x000000001014794e */ /* 0x000fce0000000000 */
[----:B--2---:R-:W-:Y:S05]  /*09a0*/  CALL.ABS.NOINC R14 ;  /* 0x000000000e007343 */ /* 0x004fea0003c00000 */
.L_x_12:
[----:B------:R-:W-:Y:S05]  /*09b0*/  BSYNC.RECONVERGENT B6 ;  /* 0x0000000000067941 */ /* 0x000fea0003800200 */
.L_x_11:
[----:B------:R-:W2:Y:S02]  /*09c0*/  LDG.E R0, desc[UR36][R16.64] ;  /* 0x0000002410007981 */ /* 0x000ea4000c1e1900 */
[----:B--2---:R-:W-:-:S05]  /*09d0*/  IADD3 R25, PT, PT, R0, R2, -R25 ;  /* 0x0000000200197210 */ /* 0x004fca0007ffe819 */
[----:B------:R3:W-:Y:S02]  /*09e0*/  STG.E desc[UR36][R16.64+0x4], R25 ;  /* 0x0000041910007986 */ /* 0x0007e4000c101924 */
.L_x_10:
[----:B------:R-:W-:Y:S05]  /*09f0*/  WARPSYNC.ALL ;  /* 0x0000000000007948 */ /* 0x000fea0003800000 */
[----:B------:R-:W-:Y:S01]  /*0a00*/  BAR.SYNC.DEFER_BLOCKING 0x0 ;  /* 0x0000000000007b1d */ /* 0x000fe20000010000 */
[----:B------:R-:W-:Y:S01]  /*0a10*/  UISETP.NE.AND UP0, UPT, UR44, URZ, UPT ;  /* 0x000000ff2c00728c */ /* 0x000fe2000bf05270 */
[----:B------:R-:W-:Y:S01]  /*0a20*/  IADD3 R24, PT, PT, R24, 0x4, RZ ;  /* 0x0000000418187810 */ /* 0x000fe20007ffe0ff */
[----:B------:R-:W-:-:S07]  /*0a30*/  UIADD3 UR39, UPT, UPT, UR39, 0x4, URZ ;  /* 0x0000000427277890 */ /* 0x000fce000fffe0ff */
[----:B------:R-:W-:Y:S05]  /*0a40*/  BRA.U UP0, `(.L_x_13) ;  /* 0xfffffff900007547 */ /* 0x000fea000b83ffff */
.L_x_0:
[----:B------:R-:W-:-:S04]  /*0a50*/  ISETP.NE.U32.AND P0, PT, RZ, UR43, PT ;  /* 0x0000002bff007c0c */ /* 0x000fc8000bf05070 */
[----:B------:R-:W-:-:S13]  /*0a60*/  ISETP.NE.AND.EX P0, PT, RZ, UR38, PT, P0 ;  /* 0x00000026ff007c0c */ /* 0x000fda000bf05300 */
[----:B------:R-:W-:Y:S05]  /*0a70*/  @!P0 EXIT ;  /* 0x000000000000894d */ /* 0x000fea0003800000 */
[----:B0123--:R-:W0:Y:S01]  /*0a80*/  S2R R25, SR_TID.X ;  /* 0x0000000000197919 */ /* 0x00fe220000002100 */
[----:B------:R-:W-:-:S05]  /*0a90*/  IMAD.U32 R0, RZ, RZ, UR40 ;  /* 0x00000028ff007e24 */ /* 0x000fca000f8e00ff */
[----:B0-----:R-:W-:-:S07]  /*0aa0*/  IADD3 R25, PT, PT, -R25, UR39, -R0 ;  /* 0x0000002719197c10 */ /* 0x001fce000fffe900 */
.L_x_17:
[----:B------:R-:W-:Y:S01]  /*0ab0*/  UIADD3 UR43, UP0, UPT, UR43, -0x1, URZ ;  /* 0xffffffff2b2b7890 */ /* 0x000fe2000ff1e0ff */
[----:B------:R-:W-:-:S03]  /*0ac0*/  ISETP.NE.AND P0, PT, R25, RZ, PT ;  /* 0x000000ff1900720c */ /* 0x000fc60003f05270 */
[----:B------:R-:W-:Y:S02]  /*0ad0*/  UIADD3.X UR38, UPT, UPT, UR38, -0x1, URZ, UP0, !UPT ;  /* 0xffffffff26267890 */ /* 0x000fe400087fe4ff */
[----:B------:R-:W-:-:S04]  /*0ae0*/  UISETP.NE.U32.AND UP0, UPT, UR43, URZ, UPT ;  /* 0x000000ff2b00728c */ /* 0x000fc8000bf05070 */
[----:B------:R-:W-:-:S04]  /*0af0*/  UISETP.NE.AND.EX UP0, UPT, UR38, URZ, UPT, UP0 ;  /* 0x000000ff2600728c */ /* 0x000fc8000bf05300 */
[----:B------:R-:W-:Y:S01]  /*0b00*/  UP2UR UR39, UPR, URZ, 0x1 ;  /* 0x00000001ff277883 */ /* 0x000fe20008000000 */
[----:B0-----:R-:W-:Y:S11]  /*0b10*/  @P0 BRA `(.L_x_14) ;  /* 0x0000000000640947 */ /* 0x001ff60003800000 */
[----:B------:R-:W2:Y:S04]  /*0b20*/  LDG.E R27, desc[UR36][R22.64] ;  /* 0x00000024161b7981 */ /* 0x000ea8000c1e1900 */
        /* <DEDUP_REMOVED lines=20> */
.L_x_16:
[----:B------:R-:W-:Y:S05]  /*0c70*/  BSYNC.RECONVERGENT B6 ;  /* 0x0000000000067941 */ /* 0x000fea0003800200 */
.L_x_15:
[----:B------:R-:W2:Y:S02]  /*0c80*/  LDG.E R0, desc[UR36][R16.64] ;  /* 0x0000002410007981 */ /* 0x000ea4000c1e1900 */
[----:B--2---:R-:W-:-:S05]  /*0c90*/  IADD3 R27, PT, PT, R0, R24, -R27 ;  /* 0x00000018001b7210 */ /* 0x004fca0007ffe81b */
[----:B------:R0:W-:Y:S02]  /*0ca0*/  STG.E desc[UR36][R16.64+0x4], R27 ;  /* 0x0000041b10007986 */ /* 0x0001e4000c101924 */
.L_x_14:
[----:B------:R-:W-:Y:S05]  /*0cb0*/  WARPSYNC.ALL ;  /* 0x0000000000007948 */ /* 0x000fea0003800000 */
[----:B------:R-:W-:Y:S01]  /*0cc0*/  BAR.SYNC.DEFER_BLOCKING 0x0 ;  /* 0x0000000000007b1d */ /* 0x000fe20000010000 */
[----:B------:R-:W-:Y:S01]  /*0cd0*/  UISETP.NE.AND UP0, UPT, UR39, URZ, UPT ;  /* 0x000000ff2700728c */ /* 0x000fe2000bf05270 */
[----:B------:R-:W-:-:S08]  /*0ce0*/  VIADD R25, R25, 0x1 ;  /* 0x0000000119197836 */ /* 0x000fd00000000000 */
[----:B------:R-:W-:Y:S05]  /*0cf0*/  BRA.U UP0, `(.L_x_17) ;  /* 0xfffffffd006c7547 */ /* 0x000fea000b83ffff */
[----:B------:R-:W-:Y:S05]  /*0d00*/  EXIT ;  /* 0x000000000000794d */ /* 0x000fea0003800000 */
.L_x_18:
[----:B------:R-:W-:-:S00]  /*0d10*/  BRA `(.L_x_18) ;  /* 0xfffffffc00fc7947 */ /* 0x000fc0000383ffff */
[----:B------:R-:W-:-:S00]  /*0d20*/  NOP ;  /* 0x0000000000007918 */ /* 0x000fc00000000000 */
        /* <DEDUP_REMOVED lines=13> */
.L_x_19:


//--------------------- .nv.global.init           --------------------------
	.section	.nv.global.init,"aw",@progbits
.nv.global.init:
	.type		$str,@object
	.size		$str,($str$1 - $str)
$str:
        /*0000*/ 	.byte	0x73, 0x74, 0x61, 0x72, 0x74, 0x20, 0x3c, 0x20, 0x73, 0x74, 0x6f, 0x70, 0x00
	.type		$str$1,@object
	.size		$str$1,(__unnamed_1 - $str$1)
$str$1:
        /*000d*/ 	.byte	0x2f, 0x74, 0x6d, 0x70, 0x2f, 0x73, 0x61, 0x73, 0x73, 0x5f, 0x63, 0x75, 0x5f, 0x39, 0x36, 0x6c
        /*001d*/ 	.byte	0x36, 0x35, 0x73, 0x35, 0x67, 0x2f, 0x6b, 0x2e, 0x63, 0x75, 0x00
	.type		__unnamed_1,@object
	.size		__unnamed_1,(.L_0 - __unnamed_1)
__unnamed_1:
        /*0028*/ 	.byte	0x76, 0x6f, 0x69, 0x64, 0x20, 0x61, 0x77, 0x6b, 0x77, 0x61, 0x72, 0x64, 0x5f, 0x6c, 0x69, 0x73
        /*0038*/ 	.byte	0x74, 0x61, 0x72, 0x72, 0x61, 0x79, 0x5f, 0x63, 0x6f, 0x6d, 0x70, 0x61, 0x63, 0x74, 0x5f, 0x6f
        /*0048*/ 	.byte	0x66, 0x66, 0x73, 0x65, 0x74, 0x73, 0x28, 0x54, 0x20, 0x2a, 0x2c, 0x20, 0x63, 0x6f, 0x6e, 0x73
        /*0058*/ 	.byte	0x74, 0x20, 0x43, 0x20, 0x2a, 0x2c, 0x20, 0x63, 0x6f, 0x6e, 0x73, 0x74, 0x20, 0x43, 0x20, 0x2a
        /*0068*/ 	.byte	0x2c, 0x20, 0x73, 0x69, 0x67, 0x6e, 0x65, 0x64, 0x20, 0x6c, 0x6f, 0x6e, 0x67, 0x2c, 0x20, 0x73
        /*0078*/ 	.byte	0x69, 0x67, 0x6e, 0x65, 0x64, 0x20, 0x6c, 0x6f, 0x6e, 0x67, 0x2c, 0x20, 0x73, 0x69, 0x67, 0x6e
        /*0088*/ 	.byte	0x65, 0x64, 0x20, 0x6c, 0x6f, 0x6e, 0x67, 0x29, 0x20, 0x5b, 0x77, 0x69, 0x74, 0x68, 0x20, 0x43
        /*0098*/ 	.byte	0x20, 0x3d, 0x20, 0x69, 0x6e, 0x74, 0x3b, 0x20, 0x54, 0x20, 0x3d, 0x20, 0x69, 0x6e, 0x74, 0x5d
        /*00a8*/ 	.byte	0x00
.L_0:


//--------------------- .nv.shared.reserved.0     --------------------------
	.section	.nv.shared.reserved.0,"aw",@nobits
	.weak		__nv_reservedSMEM_offset_0_alias
	.size		__nv_reservedSMEM_offset_0_alias, 0, 64
	.other		__nv_reservedSMEM_offset_0_alias,@"STO_CUDA_RESERVED_SHARED STV_DEFAULT"
__nv_reservedSMEM_offset_0_alias:
	.zero		0
	.zero		64


//--------------------- .nv.constant0._Z33awkward_listarray_compact_offsetsIiiEvPT0_PKT_S4_lll --------------------------
	.section	.nv.constant0._Z33awkward_listarray_compact_offsetsIiiEvPT0_PKT_S4_lll,"a",@progbits
	.sectionflags	@""
	.align	4
.nv.constant0._Z33awkward_listarray_compact_offsetsIiiEvPT0_PKT_S4_lll:
	.zero		944


//--------------------- SYMBOLS --------------------------

	.type		.nv.reservedSmem.offset0,@object
	.size		.nv.reservedSmem.offset0,0x4
	.type		__assertfail,@function
